	.headerflags	@"EF_CUDA_TEXMODE_UNIFIED EF_CUDA_64BIT_ADDRESS EF_CUDA_ACCELERATORS EF_CUDA_SM90 EF_CUDA_VIRTUAL_SM(EF_CUDA_SM90)"
	.elftype	@"ET_EXEC"


//--------------------- .nv.info                  --------------------------
	.section	.nv.info,"",@"SHT_CUDA_INFO"
	.align	4


	//----- nvinfo : EIATTR_REGCOUNT
	.align		4
        /*0000*/ 	.byte	0x04, 0x2f
        /*0002*/ 	.short	(.L_1 - .L_0)
	.align		4
.L_0:
        /*0004*/ 	.word	index@(triton_poi_fused_convolution_div_max_pool2d_with_indices_relu_sub_20)
        /*0008*/ 	.word	0x00000022


	//----- nvinfo : EIATTR_MIN_STACK_SIZE
	.align		4
.L_1:
        /*000c*/ 	.byte	0x04, 0x12
        /*000e*/ 	.short	(.L_3 - .L_2)
	.align		4
.L_2:
        /*0010*/ 	.word	index@(triton_poi_fused_convolution_div_max_pool2d_with_indices_relu_sub_20)
        /*0014*/ 	.word	0x00000000


	//----- nvinfo : EIATTR_FRAME_SIZE
	.align		4
.L_3:
        /*0018*/ 	.byte	0x04, 0x11
        /*001a*/ 	.short	(.L_5 - .L_4)
	.align		4
.L_4:
        /*001c*/ 	.word	index@(triton_poi_fused_convolution_div_max_pool2d_with_indices_relu_sub_20)
        /*0020*/ 	.word	0x00000000


	//----- nvinfo : EIATTR_MIN_STACK_SIZE
	.align		4
.L_5:
        /*0024*/ 	.byte	0x04, 0x12
        /*0026*/ 	.short	(.L_7 - .L_6)
	.align		4
.L_6:
        /*0028*/ 	.word	index@(triton_poi_fused_convolution_div_max_pool2d_with_indices_relu_sub_20)
        /*002c*/ 	.word	0x00000000
.L_7:


//--------------------- .nv.info.triton_poi_fused_convolution_div_max_pool2d_with_indices_relu_sub_20 --------------------------
	.section	.nv.info.triton_poi_fused_convolution_div_max_pool2d_with_indices_relu_sub_20,"",@"SHT_CUDA_INFO"
	.sectionflags	@""
	.align	4


	//----- nvinfo : EIATTR_CUDA_API_VERSION
	.align		4
        /*0000*/ 	.byte	0x04, 0x37
        /*0002*/ 	.short	(.L_9 - .L_8)
.L_8:
        /*0004*/ 	.word	0x0000007c


	//----- nvinfo : EIATTR_KPARAM_INFO
	.align		4
.L_9:
        /*0008*/ 	.byte	0x04, 0x17
        /*000a*/ 	.short	(.L_11 - .L_10)
.L_10:
        /*000c*/ 	.word	0x00000000
        /*0010*/ 	.short	0x0002
        /*0012*/ 	.short	0x0010
        /*0014*/ 	.byte	0x00, 0xf0, 0x11, 0x00


	//----- nvinfo : EIATTR_KPARAM_INFO
	.align		4
.L_11:
        /*0018*/ 	.byte	0x04, 0x17
        /*001a*/ 	.short	(.L_13 - .L_12)
.L_12:
        /*001c*/ 	.word	0x00000000
        /*0020*/ 	.short	0x0001
        /*0022*/ 	.short	0x0008
        /*0024*/ 	.byte	0x00, 0xf4, 0x21, 0x00


	//----- nvinfo : EIATTR_KPARAM_INFO
	.align		4
.L_13:
        /*0028*/ 	.byte	0x04, 0x17
        /*002a*/ 	.short	(.L_15 - .L_14)
.L_14:
        /*002c*/ 	.word	0x00000000
        /*0030*/ 	.short	0x0000
        /*0032*/ 	.short	0x0000
        /*0034*/ 	.byte	0x00, 0xf4, 0x21, 0x00


	//----- nvinfo : EIATTR_SPARSE_MMA_MASK
	.align		4
.L_15:
        /*0038*/ 	.byte	0x03, 0x50
        /*003a*/ 	.short	0x0000


	//----- nvinfo : EIATTR_MAXREG_COUNT
	.align		4
        /*003c*/ 	.byte	0x03, 0x1b
        /*003e*/ 	.short	0x00ff


	//----- nvinfo : EIATTR_EXIT_INSTR_OFFSETS
	.align		4
        /*0040*/ 	.byte	0x04, 0x1c
        /*0042*/ 	.short	(.L_17 - .L_16)


	//   ....[0]....
.L_16:
        /*0044*/ 	.word	0x00000840


	//----- nvinfo : EIATTR_REQNTID
	.align		4
.L_17:
        /*0048*/ 	.byte	0x04, 0x10
        /*004a*/ 	.short	(.L_19 - .L_18)
.L_18:
        /*004c*/ 	.word	0x00000080
        /*0050*/ 	.word	0x00000001
        /*0054*/ 	.word	0x00000001


	//----- nvinfo : EIATTR_CBANK_PARAM_SIZE
	.align		4
.L_19:
        /*0058*/ 	.byte	0x03, 0x19
        /*005a*/ 	.short	0x0014


	//----- nvinfo : EIATTR_PARAM_CBANK
	.align		4
        /*005c*/ 	.byte	0x04, 0x0a
        /*005e*/ 	.short	(.L_21 - .L_20)
	.align		4
.L_20:
        /*0060*/ 	.word	index@(.nv.constant0.triton_poi_fused_convolution_div_max_pool2d_with_indices_relu_sub_20)
        /*0064*/ 	.short	0x0210
        /*0066*/ 	.short	0x0014


	//----- nvinfo : EIATTR_SW_WAR
	.align		4
.L_21:
        /*0068*/ 	.byte	0x04, 0x36
        /*006a*/ 	.short	(.L_23 - .L_22)
.L_22:
        /*006c*/ 	.word	0x00000008
.L_23:


//--------------------- .nv.callgraph             --------------------------
	.section	.nv.callgraph,"",@"SHT_CUDA_CALLGRAPH"
	.align	4
	.sectionentsize	8
	.align		4
        /*0000*/ 	.word	0x00000000
	.align		4
        /*0004*/ 	.word	0xffffffff
	.align		4
        /*0008*/ 	.word	0x00000000
	.align		4
        /*000c*/ 	.word	0xfffffffe
	.align		4
        /*0010*/ 	.word	0x00000000
	.align		4
        /*0014*/ 	.word	0xfffffffd
	.align		4
        /*0018*/ 	.word	0x00000000
	.align		4
        /*001c*/ 	.word	0xfffffffc


//--------------------- .text.triton_poi_fused_convolution_div_max_pool2d_with_indices_relu_sub_20 --------------------------
	.section	.text.triton_poi_fused_convolution_div_max_pool2d_with_indices_relu_sub_20,"ax",@progbits
	.align	128
        .global         triton_poi_fused_convolution_div_max_pool2d_with_indices_relu_sub_20
        .type           triton_poi_fused_convolution_div_max_pool2d_with_indices_relu_sub_20,@function
        .size           triton_poi_fused_convolution_div_max_pool2d_with_indices_relu_sub_20,(.L_x_1 - triton_poi_fused_convolution_div_max_pool2d_with_indices_relu_sub_20)
        .other          triton_poi_fused_convolution_div_max_pool2d_with_indices_relu_sub_20,@"STO_CUDA_ENTRY STV_DEFAULT"
triton_poi_fused_convolution_div_max_pool2d_with_indices_relu_sub_20:
.text.triton_poi_fused_convolution_div_max_pool2d_with_indices_relu_sub_20:
[----:B------:R-:W-:Y:S01]  /*0000*/  LDC R1, c[0x0][0x28] ;  /* 0x00000a00ff017b82 */ /* 0x000fe20000000800 */
[----:B------:R-:W1:Y:S01]  /*0010*/  S2R R0, SR_TID.X ;  /* 0x0000000000007919 */ /* 0x000e620000002100 */
[----:B------:R-:W-:Y:S01]  /*0020*/  ULDC.64 UR4, c[0x0][0x208] ;  /* 0x0000820000047ab9 */ /* 0x000fe20000000a00 */
[----:B------:R-:W2:Y:S01]  /*0030*/  S2R R3, SR_CTAID.X ;  /* 0x0000000000037919 */ /* 0x000ea20000002500 */
[----:B-1----:R-:W-:Y:S01]  /*0040*/  IMAD.SHL.U32 R0, R0, 0x4, RZ ;  /* 0x0000000400007824 */ /* 0x002fe200078e00ff */
[----:B--2---:R-:W-:-:S04]  /*0050*/  SHF.R.S32.HI R5, RZ, 0x15, R3 ;  /* 0x00000015ff057819 */ /* 0x004fc80000011403 */
[----:B------:R-:W-:Y:S02]  /*0060*/  LOP3.LUT R0, R0, 0x1fc, RZ, 0xc0, !PT ;  /* 0x000001fc00007812 */ /* 0x000fe400078ec0ff */
[----:B------:R-:W-:-:S03]  /*0070*/  SGXT R5, R5, 0x1 ;  /* 0x000000010505781a */ /* 0x000fc60000000200 */
[----:B------:R-:W-:-:S05]  /*0080*/  IMAD R0, R3, 0x400, R0 ;  /* 0x0000040003007824 */ /* 0x000fca00078e0200 */
[----:B------:R-:W-:Y:S02]  /*0090*/  SHF.R.S32.HI R3, RZ, 0x1f, R0 ;  /* 0x0000001fff037819 */ /* 0x000fe40000011400 */
[-C--:B------:R-:W-:Y:S02]  /*00a0*/  LEA.HI R7, R5, R0.reuse, RZ, 0xe ;  /* 0x0000000005077211 */ /* 0x080fe400078f70ff */
[----:B------:R-:W-:Y:S02]  /*00b0*/  LEA.HI R4, R3, R0, RZ, 0x9 ;  /* 0x0000000003047211 */ /* 0x000fe400078f48ff */
[----:B------:R-:W1:Y:S01]  /*00c0*/  LDC.64 R2, c[0x0][0x210] ;  /* 0x00008400ff027b82 */ /* 0x000e620000000a00 */
[----:B------:R-:W-:Y:S01]  /*00d0*/  IMAD.SHL.U32 R9, R7, 0x4, RZ ;  /* 0x0000000407097824 */ /* 0x000fe200078e00ff */
[----:B------:R-:W-:Y:S02]  /*00e0*/  SHF.R.S32.HI R6, RZ, 0x9, R4 ;  /* 0x00000009ff067819 */ /* 0x000fe40000011404 */
[----:B------:R-:W-:-:S02]  /*00f0*/  LOP3.LUT R7, R4, 0xfffffe00, RZ, 0xc0, !PT ;  /* 0xfffffe0004077812 */ /* 0x000fc400078ec0ff */
[----:B------:R-:W-:Y:S02]  /*0100*/  LEA.HI R8, R6, R6, RZ, 0x5 ;  /* 0x0000000606087211 */ /* 0x000fe400078f28ff */
[----:B------:R-:W-:Y:S01]  /*0110*/  LOP3.LUT R9, R9, 0xffff0000, RZ, 0xc0, !PT ;  /* 0xffff000009097812 */ /* 0x000fe200078ec0ff */
[----:B------:R-:W-:Y:S01]  /*0120*/  IMAD.IADD R4, R0, 0x1, -R7 ;  /* 0x0000000100047824 */ /* 0x000fe200078e0a07 */
[----:B------:R-:W-:-:S03]  /*0130*/  LOP3.LUT R7, R8, 0x3fffe0, RZ, 0xc0, !PT ;  /* 0x003fffe008077812 */ /* 0x000fc600078ec0ff */
[----:B------:R-:W-:Y:S02]  /*0140*/  IMAD.IADD R8, R4, 0x1, R9 ;  /* 0x0000000104087824 */ /* 0x000fe400078e0209 */
[----:B------:R-:W-:-:S04]  /*0150*/  IMAD.IADD R7, R6, 0x1, -R7 ;  /* 0x0000000106077824 */ /* 0x000fc800078e0a07 */
[----:B------:R-:W-:-:S04]  /*0160*/  IMAD R7, R7, 0x400, R8 ;  /* 0x0000040007077824 */ /* 0x000fc800078e0208 */
[C---:B------:R-:W-:Y:S02]  /*0170*/  VIADD R13, R7.reuse, 0x200 ;  /* 0x00000200070d7836 */ /* 0x040fe40000000000 */
[----:B-1----:R-:W-:-:S04]  /*0180*/  IMAD.WIDE R20, R7, 0x4, R2 ;  /* 0x0000000407147825 */ /* 0x002fc800078e0202 */
[----:B------:R-:W-:Y:S02]  /*0190*/  IMAD.WIDE R12, R13, 0x4, R2 ;  /* 0x000000040d0c7825 */ /* 0x000fe400078e0202 */
[----:B------:R-:W2:Y:S04]  /*01a0*/  LDG.E.128 R20, desc[UR4][R20.64] ;  /* 0x0000000414147981 */ /* 0x000ea8000c1e1d00 */
[----:B------:R-:W2:Y:S01]  /*01b0*/  LDG.E.128 R12, desc[UR4][R12.64] ;  /* 0x000000040c0c7981 */ /* 0x000ea2000c1e1d00 */
[----:B------:R-:W-:-:S04]  /*01c0*/  VIADD R9, R7, 0x8000 ;  /* 0x0000800007097836 */ /* 0x000fc80000000000 */
[----:B------:R-:W-:-:S04]  /*01d0*/  IMAD.WIDE R8, R9, 0x4, R2 ;  /* 0x0000000409087825 */ /* 0x000fc800078e0202 */
[----:B------:R-:W-:Y:S02]  /*01e0*/  VIADD R6, R0, 0x200 ;  /* 0x0000020000067836 */ /* 0x000fe40000000000 */
[----:B------:R-:W3:Y:S01]  /*01f0*/  LDG.E.128 R8, desc[UR4][R8.64] ;  /* 0x0000000408087981 */ /* 0x000ee2000c1e1d00 */
[----:B------:R-:W-:Y:S02]  /*0200*/  VIADD R7, R7, 0x8200 ;  /* 0x0000820007077836 */ /* 0x000fe40000000000 */
[CC--:B------:R-:W-:Y:S02]  /*0210*/  LEA.HI R16, R5.reuse, R6.reuse, RZ, 0x9 ;  /* 0x0000000605107211 */ /* 0x0c0fe400078f48ff */
[----:B------:R-:W-:Y:S02]  /*0220*/  LEA.HI R5, R5, R6, RZ, 0xe ;  /* 0x0000000605057211 */ /* 0x000fe400078f70ff */
[----:B------:R-:W-:-:S03]  /*0230*/  SHF.R.S32.HI R16, RZ, 0x9, R16 ;  /* 0x00000009ff107819 */ /* 0x000fc60000011410 */
[----:B------:R-:W-:Y:S01]  /*0240*/  IMAD.SHL.U32 R6, R5, 0x4, RZ ;  /* 0x0000000405067824 */ /* 0x000fe200078e00ff */
[----:B------:R-:W-:-:S04]  /*0250*/  LEA.HI R5, R16, R16, RZ, 0x5 ;  /* 0x0000001010057211 */ /* 0x000fc800078f28ff */
[----:B------:R-:W-:Y:S02]  /*0260*/  LOP3.LUT R17, R6, 0xffff0000, RZ, 0xc0, !PT ;  /* 0xffff000006117812 */ /* 0x000fe400078ec0ff */
[----:B------:R-:W-:-:S03]  /*0270*/  LOP3.LUT R5, R5, 0x3fffe0, RZ, 0xc0, !PT ;  /* 0x003fffe005057812 */ /* 0x000fc600078ec0ff */
[----:B------:R-:W-:Y:S02]  /*0280*/  IMAD.IADD R6, R4, 0x1, R17 ;  /* 0x0000000104067824 */ /* 0x000fe400078e0211 */
[----:B------:R-:W-:Y:S02]  /*0290*/  IMAD.IADD R25, R16, 0x1, -R5 ;  /* 0x0000000110197824 */ /* 0x000fe400078e0a05 */
[----:B------:R-:W-:-:S04]  /*02a0*/  IMAD.WIDE R4, R7, 0x4, R2 ;  /* 0x0000000407047825 */ /* 0x000fc800078e0202 */
[----:B------:R-:W-:Y:S02]  /*02b0*/  IMAD R25, R25, 0x400, R6 ;  /* 0x0000040019197824 */ /* 0x000fe400078e0206 */
[----:B------:R-:W4:Y:S02]  /*02c0*/  LDG.E.128 R4, desc[UR4][R4.64] ;  /* 0x0000000404047981 */ /* 0x000f24000c1e1d00 */
[C---:B------:R-:W-:Y:S02]  /*02d0*/  VIADD R17, R25.reuse, 0x200 ;  /* 0x0000020019117836 */ /* 0x040fe40000000000 */
[----:B------:R-:W-:-:S04]  /*02e0*/  IMAD.WIDE R28, R25, 0x4, R2 ;  /* 0x00000004191c7825 */ /* 0x000fc800078e0202 */
[----:B------:R-:W-:Y:S02]  /*02f0*/  IMAD.WIDE R16, R17, 0x4, R2 ;  /* 0x0000000411107825 */ /* 0x000fe400078e0202 */
[----:B------:R-:W5:Y:S04]  /*0300*/  LDG.E.128 R28, desc[UR4][R28.64] ;  /* 0x000000041c1c7981 */ /* 0x000f68000c1e1d00 */
[----:B------:R-:W5:Y:S01]  /*0310*/  LDG.E.128 R16, desc[UR4][R16.64] ;  /* 0x0000000410107981 */ /* 0x000f62000c1e1d00 */
[C---:B--2---:R-:W-:Y:S02]  /*0320*/  FSETP.GT.AND P0, PT, R12.reuse, R20, PT ;  /* 0x000000140c00720b */ /* 0x044fe40003f04000 */
[----:B------:R-:W-:Y:S02]  /*0330*/  FSETP.GT.AND P1, PT, R13, R21, PT ;  /* 0x000000150d00720b */ /* 0x000fe40003f24000 */
[----:B------:R-:W-:-:S02]  /*0340*/  FSETP.NAN.AND P2, PT, R12, R12, PT ;  /* 0x0000000c0c00720b */ /* 0x000fc40003f48000 */
[----:B------:R-:W-:-:S07]  /*0350*/  FSETP.NAN.AND P3, PT, R13, R13, PT ;  /* 0x0000000d0d00720b */ /* 0x000fce0003f68000 */
[----:B------:R-:W-:Y:S02]  /*0360*/  @!P0 FSEL R12, R12, R20, P2 ;  /* 0x000000140c0c8208 */ /* 0x000fe40001000000 */
[C---:B------:R-:W-:Y:S02]  /*0370*/  FSETP.GT.AND P0, PT, R14.reuse, R22, PT ;  /* 0x000000160e00720b */ /* 0x040fe40003f04000 */
[----:B------:R-:W-:Y:S02]  /*0380*/  FSETP.GT.AND P2, PT, R15, R23, PT ;  /* 0x000000170f00720b */ /* 0x000fe40003f44000 */
[----:B------:R-:W-:Y:S01]  /*0390*/  @!P1 FSEL R13, R13, R21, P3 ;  /* 0x000000150d0d9208 */ /* 0x000fe20001800000 */
[----:B------:R-:W-:Y:S01]  /*03a0*/  VIADD R21, R25, 0x8000 ;  /* 0x0000800019157836 */ /* 0x000fe20000000000 */
[----:B------:R-:W-:Y:S02]  /*03b0*/  FSETP.NAN.AND P1, PT, R14, R14, PT ;  /* 0x0000000e0e00720b */ /* 0x000fe40003f28000 */
[----:B------:R-:W-:Y:S01]  /*03c0*/  FSETP.NAN.AND P3, PT, R15, R15, PT ;  /* 0x0000000f0f00720b */ /* 0x000fe20003f68000 */
[----:B------:R-:W-:-:S04]  /*03d0*/  IMAD.WIDE R20, R21, 0x4, R2 ;  /* 0x0000000415147825 */ /* 0x000fc800078e0202 */
[----:B------:R-:W-:Y:S02]  /*03e0*/  @!P0 FSEL R14, R14, R22, P1 ;  /* 0x000000160e0e8208 */ /* 0x000fe40000800000 */
[----:B------:R-:W-:Y:S02]  /*03f0*/  @!P2 FSEL R15, R15, R23, P3 ;  /* 0x000000170f0fa208 */ /* 0x000fe40001800000 */
[----:B------:R-:W2:Y:S01]  /*0400*/  LDG.E.128 R20, desc[UR4][R20.64] ;  /* 0x0000000414147981 */ /* 0x000ea2000c1e1d00 */
[----:B------:R-:W-:-:S04]  /*0410*/  VIADD R25, R25, 0x8200 ;  /* 0x0000820019197836 */ /* 0x000fc80000000000 */
[----:B------:R-:W-:-:S05]  /*0420*/  IMAD.WIDE R2, R25, 0x4, R2 ;  /* 0x0000000419027825 */ /* 0x000fca00078e0202 */
[----:B------:R1:W2:Y:S01]  /*0430*/  LDG.E.128 R24, desc[UR4][R2.64] ;  /* 0x0000000402187981 */ /* 0x0002a2000c1e1d00 */
[-C--:B---3--:R-:W-:Y:S02]  /*0440*/  FSETP.NAN.AND P4, PT, R8, R8.reuse, PT ;  /* 0x000000080800720b */ /* 0x088fe40003f88000 */
[----:B------:R-:W-:Y:S02]  /*0450*/  FSETP.GEU.AND P0, PT, R12, R8, PT ;  /* 0x000000080c00720b */ /* 0x000fe40003f0e000 */
[-C--:B------:R-:W-:Y:S02]  /*0460*/  FSETP.NAN.AND P1, PT, R10, R10.reuse, PT ;  /* 0x0000000a0a00720b */ /* 0x080fe40003f28000 */
[----:B------:R-:W-:Y:S02]  /*0470*/  FSETP.GEU.AND P2, PT, R13, R9, PT ;  /* 0x000000090d00720b */ /* 0x000fe40003f4e000 */
[----:B------:R-:W-:Y:S01]  /*0480*/  FSETP.GEU.AND P3, PT, R14, R10, PT ;  /* 0x0000000a0e00720b */ /* 0x000fe20003f6e000 */
[----:B-1----:R-:W1:Y:S04]  /*0490*/  LDC.64 R2, c[0x0][0x218] ;  /* 0x00008600ff027b82 */ /* 0x002e680000000a00 */
[----:B------:R-:W-:-:S02]  /*04a0*/  @!P4 FSEL R8, R8, R12, !P0 ;  /* 0x0000000c0808c208 */ /* 0x000fc40004000000 */
[----:B------:R-:W-:Y:S02]  /*04b0*/  FSETP.NAN.AND P0, PT, R9, R9, PT ;  /* 0x000000090900720b */ /* 0x000fe40003f08000 */
[----:B------:R-:W-:Y:S02]  /*04c0*/  @!P1 FSEL R10, R10, R14, !P3 ;  /* 0x0000000e0a0a9208 */ /* 0x000fe40005800000 */
[----:B----4-:R-:W-:-:S09]  /*04d0*/  FSETP.NAN.AND P3, PT, R4, R4, PT ;  /* 0x000000040400720b */ /* 0x010fd20003f68000 */
[----:B------:R-:W-:Y:S02]  /*04e0*/  @!P0 FSEL R9, R9, R13, !P2 ;  /* 0x0000000d09098208 */ /* 0x000fe40005000000 */
[----:B------:R-:W-:Y:S02]  /*04f0*/  FSETP.NAN.AND P2, PT, R11, R11, PT ;  /* 0x0000000b0b00720b */ /* 0x000fe40003f48000 */
[----:B------:R-:W-:Y:S02]  /*0500*/  FSETP.NAN.AND P0, PT, R5, R5, PT ;  /* 0x000000050500720b */ /* 0x000fe40003f08000 */
[----:B------:R-:W-:Y:S02]  /*0510*/  FSETP.NAN.AND P1, PT, R6, R6, PT ;  /* 0x000000060600720b */ /* 0x000fe40003f28000 */
[----:B------:R-:W-:Y:S02]  /*0520*/  FSETP.GEU.AND P4, PT, R15, R11, PT ;  /* 0x0000000b0f00720b */ /* 0x000fe40003f8e000 */
[----:B------:R-:W-:-:S05]  /*0530*/  FSETP.GEU.AND P5, PT, R8, R4, PT ;  /* 0x000000040800720b */ /* 0x000fca0003fae000 */
[----:B------:R-:W-:Y:S02]  /*0540*/  @!P2 FSEL R11, R11, R15, !P4 ;  /* 0x0000000f0b0ba208 */ /* 0x000fe40006000000 */
[----:B------:R-:W-:Y:S02]  /*0550*/  FSETP.NAN.AND P2, PT, R7, R7, PT ;  /* 0x000000070700720b */ /* 0x000fe40003f48000 */
[----:B------:R-:W-:Y:S02]  /*0560*/  @!P3 SEL R4, R4, R8, !P5 ;  /* 0x000000080404b207 */ /* 0x000fe40006800000 */
[----:B-----5:R-:W-:Y:S02]  /*0570*/  FSETP.GT.AND P3, PT, R16, R28, PT ;  /* 0x0000001c1000720b */ /* 0x020fe40003f64000 */
[----:B------:R-:W-:Y:S02]  /*0580*/  FSETP.GEU.AND P4, PT, R9, R5, PT ;  /* 0x000000050900720b */ /* 0x000fe40003f8e000 */
[----:B------:R-:W-:-:S02]  /*0590*/  FSETP.GEU.AND P5, PT, R10, R6, PT ;  /* 0x000000060a00720b */ /* 0x000fc40003fae000 */
[----:B------:R-:W-:Y:S02]  /*05a0*/  @!P0 SEL R5, R5, R9, !P4 ;  /* 0x0000000905058207 */ /* 0x000fe40006000000 */
[----:B------:R-:W-:Y:S02]  /*05b0*/  @!P1 SEL R6, R6, R10, !P5 ;  /* 0x0000000a06069207 */ /* 0x000fe40006800000 */
[----:B------:R-:W-:Y:S02]  /*05c0*/  FSETP.GT.AND P1, PT, R17, R29, PT ;  /* 0x0000001d1100720b */ /* 0x000fe40003f24000 */
[----:B------:R-:W-:Y:S02]  /*05d0*/  FSETP.GT.AND P0, PT, R18, R30, PT ;  /* 0x0000001e1200720b */ /* 0x000fe40003f04000 */
[----:B------:R-:W-:Y:S02]  /*05e0*/  FSETP.GEU.AND P5, PT, R11, R7, PT ;  /* 0x000000070b00720b */ /* 0x000fe40003fae000 */
[----:B------:R-:W-:-:S02]  /*05f0*/  FSETP.NAN.AND P4, PT, R16, R16, PT ;  /* 0x000000101000720b */ /* 0x000fc40003f88000 */
[----:B------:R-:W-:Y:S02]  /*0600*/  @!P2 SEL R7, R7, R11, !P5 ;  /* 0x0000000b0707a207 */ /* 0x000fe40006800000 */
[----:B------:R-:W-:Y:S02]  /*0610*/  @!P3 FSEL R16, R16, R28, P4 ;  /* 0x0000001c1010b208 */ /* 0x000fe40002000000 */
[----:B------:R-:W-:Y:S02]  /*0620*/  FSETP.NAN.AND P4, PT, R17, R17, PT ;  /* 0x000000111100720b */ /* 0x000fe40003f88000 */
[----:B------:R-:W-:Y:S02]  /*0630*/  FSETP.GT.AND P3, PT, R19, R31, PT ;  /* 0x0000001f1300720b */ /* 0x000fe40003f64000 */
[----:B------:R-:W-:Y:S02]  /*0640*/  FSETP.NAN.AND P5, PT, R18, R18, PT ;  /* 0x000000121200720b */ /* 0x000fe40003fa8000 */
[----:B------:R-:W-:-:S02]  /*0650*/  @!P1 FSEL R17, R17, R29, P4 ;  /* 0x0000001d11119208 */ /* 0x000fc40002000000 */
[----:B------:R-:W-:Y:S02]  /*0660*/  @!P0 FSEL R18, R18, R30, P5 ;  /* 0x0000001e12128208 */ /* 0x000fe40002800000 */
[----:B------:R-:W-:-:S05]  /*0670*/  FSETP.NAN.AND P4, PT, R19, R19, PT ;  /* 0x000000131300720b */ /* 0x000fca0003f88000 */
[----:B------:R-:W-:Y:S01]  /*0680*/  @!P3 FSEL R19, R19, R31, P4 ;  /* 0x0000001f1313b208 */ /* 0x000fe20002000000 */
[----:B-1----:R-:W-:-:S05]  /*0690*/  IMAD.WIDE R2, R0, 0x4, R2 ;  /* 0x0000000400027825 */ /* 0x002fca00078e0202 */
[----:B------:R-:W-:Y:S01]  /*06a0*/  STG.E.128 desc[UR4][R2.64], R4 ;  /* 0x0000000402007986 */ /* 0x000fe2000c101d04 */
[----:B--2---:R-:W-:Y:S02]  /*06b0*/  FSETP.NAN.AND P2, PT, R20, R20, PT ;  /* 0x000000141400720b */ /* 0x004fe40003f48000 */
[-C--:B------:R-:W-:Y:S02]  /*06c0*/  FSETP.NAN.AND P0, PT, R21, R21.reuse, PT ;  /* 0x000000151500720b */ /* 0x080fe40003f08000 */
[----:B------:R-:W-:Y:S02]  /*06d0*/  FSETP.NAN.AND P1, PT, R22, R22, PT ;  /* 0x000000161600720b */ /* 0x000fe40003f28000 */
[----:B------:R-:W-:Y:S02]  /*06e0*/  FSETP.GEU.AND P5, PT, R16, R20, PT ;  /* 0x000000141000720b */ /* 0x000fe40003fae000 */
[----:B------:R-:W-:-:S05]  /*06f0*/  FSETP.GEU.AND P4, PT, R17, R21, PT ;  /* 0x000000151100720b */ /* 0x000fca0003f8e000 */
[----:B------:R-:W-:Y:S02]  /*0700*/  @!P2 FSEL R20, R20, R16, !P5 ;  /* 0x000000101414a208 */ /* 0x000fe40006800000 */
[----:B------:R-:W-:Y:S02]  /*0710*/  FSETP.NAN.AND P2, PT, R23, R23, PT ;  /* 0x000000171700720b */ /* 0x000fe40003f48000 */
[----:B------:R-:W-:Y:S02]  /*0720*/  FSETP.NAN.AND P3, PT, R24, R24, PT ;  /* 0x000000181800720b */ /* 0x000fe40003f68000 */
[----:B------:R-:W-:Y:S02]  /*0730*/  FSETP.GEU.AND P5, PT, R18, R22, PT ;  /* 0x000000161200720b */ /* 0x000fe40003fae000 */
[----:B------:R-:W-:Y:S02]  /*0740*/  @!P0 FSEL R21, R21, R17, !P4 ;  /* 0x0000001115158208 */ /* 0x000fe40006000000 */
[----:B------:R-:W-:-:S02]  /*0750*/  @!P1 FSEL R22, R22, R18, !P5 ;  /* 0x0000001216169208 */ /* 0x000fc40006800000 */
[----:B------:R-:W-:Y:S02]  /*0760*/  FSETP.NAN.AND P0, PT, R25, R25, PT ;  /* 0x000000191900720b */ /* 0x000fe40003f08000 */
[----:B------:R-:W-:Y:S02]  /*0770*/  FSETP.NAN.AND P4, PT, R26, R26, PT ;  /* 0x0000001a1a00720b */ /* 0x000fe40003f88000 */
[----:B------:R-:W-:Y:S02]  /*0780*/  FSETP.NAN.AND P1, PT, R27, R27, PT ;  /* 0x0000001b1b00720b */ /* 0x000fe40003f28000 */
[----:B------:R-:W-:Y:S02]  /*0790*/  FSETP.GEU.AND P5, PT, R19, R23, PT ;  /* 0x000000171300720b */ /* 0x000fe40003fae000 */
[----:B------:R-:W-:Y:S02]  /*07a0*/  FSETP.GEU.AND P6, PT, R20, R24, PT ;  /* 0x000000181400720b */ /* 0x000fe40003fce000 */
[----:B------:R-:W-:-:S02]  /*07b0*/  @!P2 FSEL R23, R23, R19, !P5 ;  /* 0x000000131717a208 */ /* 0x000fc40006800000 */
[----:B------:R-:W-:Y:S02]  /*07c0*/  @!P3 SEL R24, R24, R20, !P6 ;  /* 0x000000141818b207 */ /* 0x000fe40007000000 */
[----:B------:R-:W-:Y:S02]  /*07d0*/  FSETP.GEU.AND P2, PT, R21, R25, PT ;  /* 0x000000191500720b */ /* 0x000fe40003f4e000 */
[----:B------:R-:W-:Y:S02]  /*07e0*/  FSETP.GEU.AND P3, PT, R22, R26, PT ;  /* 0x0000001a1600720b */ /* 0x000fe40003f6e000 */
[----:B------:R-:W-:Y:S02]  /*07f0*/  FSETP.GEU.AND P5, PT, R23, R27, PT ;  /* 0x0000001b1700720b */ /* 0x000fe40003fae000 */
[----:B------:R-:W-:Y:S02]  /*0800*/  @!P0 SEL R25, R25, R21, !P2 ;  /* 0x0000001519198207 */ /* 0x000fe40005000000 */
[----:B------:R-:W-:-:S02]  /*0810*/  @!P4 SEL R26, R26, R22, !P3 ;  /* 0x000000161a1ac207 */ /* 0x000fc40005800000 */
[----:B------:R-:W-:-:S05]  /*0820*/  @!P1 SEL R27, R27, R23, !P5 ;  /* 0x000000171b1b9207 */ /* 0x000fca0006800000 */
[----:B------:R-:W-:Y:S01]  /*0830*/  STG.E.128 desc[UR4][R2.64+0x800], R24 ;  /* 0x0008001802007986 */ /* 0x000fe2000c101d04 */
[----:B------:R-:W-:Y:S05]  /*0840*/  EXIT ;  /* 0x000000000000794d */ /* 0x000fea0003800000 */
.L_x_0:
[----:B------:R-:W-:-:S00]  /*0850*/  BRA `(.L_x_0) ;  /* 0xfffffffc00fc7947 */ /* 0x000fc0000383ffff */
[----:B------:R-:W-:-:S00]  /*0860*/  NOP ;  /* 0x0000000000007918 */ /* 0x000fc00000000000 */
        /* <DEDUP_REMOVED lines=9> */
.L_x_1:


//--------------------- .nv.constant0.triton_poi_fused_convolution_div_max_pool2d_with_indices_relu_sub_20 --------------------------
	.section	.nv.constant0.triton_poi_fused_convolution_div_max_pool2d_with_indices_relu_sub_20,"a",@progbits
	.sectionflags	@""
	.align	4
.nv.constant0.triton_poi_fused_convolution_div_max_pool2d_with_indices_relu_sub_20:
	.zero		548
